//
// Generated by NVIDIA NVVM Compiler
//
// Compiler Build ID: CL-36424714
// Cuda compilation tools, release 13.0, V13.0.88
// Based on NVVM 20.0.0
//

.version 9.0
.target sm_100
.address_size 64

	// .globl	_Z10stencil_2dPiS_

.visible .entry _Z10stencil_2dPiS_(
	.param .u64 .ptr .align 1 _Z10stencil_2dPiS__param_0,
	.param .u64 .ptr .align 1 _Z10stencil_2dPiS__param_1
)
{
	.reg .pred 	%p<8>;
	.reg .b32 	%r<43>;
	.reg .b64 	%rd<23>;

	ld.param.u64 	%rd4, [_Z10stencil_2dPiS__param_0];
	ld.param.u64 	%rd5, [_Z10stencil_2dPiS__param_1];
	cvta.to.global.u64 	%rd1, %rd5;
	cvta.to.global.u64 	%rd2, %rd4;
	mov.u32 	%r3, %tid.y;
	mov.u32 	%r4, %ctaid.y;
	mov.u32 	%r5, %ntid.y;
	mad.lo.s32 	%r6, %r4, %r5, %r3;
	mov.u32 	%r8, %tid.x;
	mov.u32 	%r9, %ctaid.x;
	mov.u32 	%r10, %ntid.x;
	mad.lo.s32 	%r11, %r9, %r10, %r8;
	shl.b32 	%r12, %r6, 9;
	add.s32 	%r1, %r12, %r11;
	mul.wide.s32 	%rd6, %r1, 4;
	add.s64 	%rd3, %rd2, %rd6;
	ld.global.u32 	%r2, [%rd3];
	add.s64 	%rd7, %rd1, %rd6;
	st.global.u32 	[%rd7], %r2;
	setp.lt.u32 	%p1, %r6, 3;
	setp.lt.s32 	%p2, %r11, 3;
	or.pred  	%p3, %p1, %p2;
	setp.gt.u32 	%p4, %r6, 508;
	or.pred  	%p5, %p3, %p4;
	setp.gt.s32 	%p6, %r11, 508;
	or.pred  	%p7, %p6, %p5;
	@%p7 bra 	$L__BB0_2;
	bar.sync 	0;
	add.s32 	%r13, %r1, -1536;
	mul.wide.u32 	%rd8, %r13, 4;
	add.s64 	%rd9, %rd2, %rd8;
	ld.global.u32 	%r14, [%rd9];
	add.s32 	%r15, %r14, %r2;
	ld.global.u32 	%r16, [%rd3+-12];
	add.s32 	%r17, %r15, %r16;
	bar.sync 	0;
	add.s32 	%r18, %r1, -1024;
	mul.wide.u32 	%rd10, %r18, 4;
	add.s64 	%rd11, %rd2, %rd10;
	ld.global.u32 	%r19, [%rd11];
	add.s32 	%r20, %r19, %r17;
	ld.global.u32 	%r21, [%rd3+-8];
	add.s32 	%r22, %r20, %r21;
	bar.sync 	0;
	add.s32 	%r23, %r1, -512;
	mul.wide.u32 	%rd12, %r23, 4;
	add.s64 	%rd13, %rd2, %rd12;
	ld.global.u32 	%r24, [%rd13];
	add.s32 	%r25, %r24, %r22;
	ld.global.u32 	%r26, [%rd3+-4];
	add.s32 	%r27, %r25, %r26;
	bar.sync 	0;
	bar.sync 	0;
	add.s32 	%r28, %r1, 512;
	mul.wide.u32 	%rd14, %r28, 4;
	add.s64 	%rd15, %rd2, %rd14;
	ld.global.u32 	%r29, [%rd15];
	add.s32 	%r30, %r29, %r27;
	mul.wide.u32 	%rd16, %r1, 4;
	add.s64 	%rd17, %rd2, %rd16;
	ld.global.u32 	%r31, [%rd17+4];
	add.s32 	%r32, %r30, %r31;
	bar.sync 	0;
	add.s32 	%r33, %r1, 1024;
	mul.wide.u32 	%rd18, %r33, 4;
	add.s64 	%rd19, %rd2, %rd18;
	ld.global.u32 	%r34, [%rd19];
	add.s32 	%r35, %r34, %r32;
	ld.global.u32 	%r36, [%rd17+8];
	add.s32 	%r37, %r35, %r36;
	bar.sync 	0;
	add.s32 	%r38, %r1, 1536;
	mul.wide.u32 	%rd20, %r38, 4;
	add.s64 	%rd21, %rd2, %rd20;
	ld.global.u32 	%r39, [%rd21];
	add.s32 	%r40, %r39, %r37;
	ld.global.u32 	%r41, [%rd17+12];
	add.s32 	%r42, %r40, %r41;
	add.s64 	%rd22, %rd1, %rd16;
	st.global.u32 	[%rd22], %r42;
$L__BB0_2:
	ret;

}
	// .globl	_Z14matrix_mul_gpuPKiS0_Pii
.visible .entry _Z14matrix_mul_gpuPKiS0_Pii(
	.param .u64 .ptr .align 1 _Z14matrix_mul_gpuPKiS0_Pii_param_0,
	.param .u64 .ptr .align 1 _Z14matrix_mul_gpuPKiS0_Pii_param_1,
	.param .u64 .ptr .align 1 _Z14matrix_mul_gpuPKiS0_Pii_param_2,
	.param .u32 _Z14matrix_mul_gpuPKiS0_Pii_param_3
)
{
	.reg .pred 	%p<10>;
	.reg .b32 	%r<105>;
	.reg .b64 	%rd<67>;

	ld.param.u64 	%rd14, [_Z14matrix_mul_gpuPKiS0_Pii_param_0];
	ld.param.u64 	%rd15, [_Z14matrix_mul_gpuPKiS0_Pii_param_1];
	ld.param.u32 	%r30, [_Z14matrix_mul_gpuPKiS0_Pii_param_3];
	cvta.to.global.u64 	%rd1, %rd15;
	cvta.to.global.u64 	%rd2, %rd14;
	mov.u32 	%r31, %ctaid.y;
	mov.u32 	%r32, %ntid.y;
	mov.u32 	%r33, %tid.y;
	mad.lo.s32 	%r1, %r31, %r32, %r33;
	mov.u32 	%r34, %ctaid.x;
	mov.u32 	%r35, %ntid.x;
	mov.u32 	%r36, %tid.x;
	mad.lo.s32 	%r2, %r34, %r35, %r36;
	max.s32 	%r37, %r1, %r2;
	setp.ge.s32 	%p1, %r37, %r30;
	@%p1 bra 	$L__BB1_13;
	mul.lo.s32 	%r3, %r30, %r1;
	and.b32  	%r4, %r30, 7;
	setp.lt.u32 	%p2, %r30, 8;
	mov.b32 	%r99, 0;
	mov.u32 	%r104, %r99;
	@%p2 bra 	$L__BB1_4;
	and.b32  	%r99, %r30, 2147483640;
	neg.s32 	%r93, %r99;
	mul.wide.s32 	%rd16, %r30, 4;
	add.s64 	%rd3, %rd1, %rd16;
	shl.b32 	%r7, %r30, 3;
	mul.wide.s32 	%rd17, %r30, 8;
	add.s64 	%rd4, %rd1, %rd17;
	mul.wide.s32 	%rd18, %r30, 12;
	add.s64 	%rd5, %rd1, %rd18;
	mul.wide.s32 	%rd19, %r30, 16;
	add.s64 	%rd6, %rd1, %rd19;
	mul.wide.s32 	%rd20, %r30, 20;
	add.s64 	%rd7, %rd1, %rd20;
	mul.wide.s32 	%rd21, %r30, 24;
	add.s64 	%rd8, %rd1, %rd21;
	mul.wide.s32 	%rd22, %r30, 28;
	add.s64 	%rd9, %rd1, %rd22;
	mul.wide.u32 	%rd23, %r3, 4;
	add.s64 	%rd24, %rd23, %rd2;
	add.s64 	%rd66, %rd24, 16;
	mov.b32 	%r104, 0;
	mov.u32 	%r92, %r2;
$L__BB1_3:
	.pragma "nounroll";
	mul.wide.s32 	%rd25, %r92, 4;
	add.s64 	%rd26, %rd3, %rd25;
	add.s64 	%rd27, %rd4, %rd25;
	add.s64 	%rd28, %rd5, %rd25;
	add.s64 	%rd29, %rd6, %rd25;
	add.s64 	%rd30, %rd7, %rd25;
	add.s64 	%rd31, %rd8, %rd25;
	add.s64 	%rd32, %rd9, %rd25;
	add.s64 	%rd33, %rd1, %rd25;
	ld.global.u32 	%r41, [%rd66+-16];
	ld.global.u32 	%r42, [%rd33];
	mad.lo.s32 	%r43, %r42, %r41, %r104;
	ld.global.u32 	%r44, [%rd66+-12];
	ld.global.u32 	%r45, [%rd26];
	mad.lo.s32 	%r46, %r45, %r44, %r43;
	ld.global.u32 	%r47, [%rd66+-8];
	ld.global.u32 	%r48, [%rd27];
	mad.lo.s32 	%r49, %r48, %r47, %r46;
	ld.global.u32 	%r50, [%rd66+-4];
	ld.global.u32 	%r51, [%rd28];
	mad.lo.s32 	%r52, %r51, %r50, %r49;
	ld.global.u32 	%r53, [%rd66];
	ld.global.u32 	%r54, [%rd29];
	mad.lo.s32 	%r55, %r54, %r53, %r52;
	ld.global.u32 	%r56, [%rd66+4];
	ld.global.u32 	%r57, [%rd30];
	mad.lo.s32 	%r58, %r57, %r56, %r55;
	ld.global.u32 	%r59, [%rd66+8];
	ld.global.u32 	%r60, [%rd31];
	mad.lo.s32 	%r61, %r60, %r59, %r58;
	ld.global.u32 	%r62, [%rd66+12];
	ld.global.u32 	%r63, [%rd32];
	mad.lo.s32 	%r104, %r63, %r62, %r61;
	add.s32 	%r93, %r93, 8;
	add.s32 	%r92, %r92, %r7;
	add.s64 	%rd66, %rd66, 32;
	setp.ne.s32 	%p3, %r93, 0;
	@%p3 bra 	$L__BB1_3;
$L__BB1_4:
	setp.eq.s32 	%p4, %r4, 0;
	@%p4 bra 	$L__BB1_12;
	and.b32  	%r17, %r30, 3;
	setp.lt.u32 	%p5, %r4, 4;
	@%p5 bra 	$L__BB1_7;
	add.s32 	%r65, %r99, %r3;
	mul.wide.u32 	%rd34, %r65, 4;
	add.s64 	%rd35, %rd2, %rd34;
	ld.global.u32 	%r66, [%rd35];
	mad.lo.s32 	%r67, %r99, %r30, %r2;
	mul.wide.s32 	%rd36, %r67, 4;
	add.s64 	%rd37, %rd1, %rd36;
	ld.global.u32 	%r68, [%rd37];
	mad.lo.s32 	%r69, %r68, %r66, %r104;
	cvt.u64.u32 	%rd38, %r3;
	cvt.u64.u32 	%rd39, %r99;
	add.s64 	%rd40, %rd39, %rd38;
	shl.b64 	%rd41, %rd40, 2;
	add.s64 	%rd42, %rd2, %rd41;
	ld.global.u32 	%r70, [%rd42+4];
	mul.wide.s32 	%rd43, %r30, 4;
	add.s64 	%rd44, %rd37, %rd43;
	ld.global.u32 	%r71, [%rd44];
	mad.lo.s32 	%r72, %r71, %r70, %r69;
	ld.global.u32 	%r73, [%rd42+8];
	add.s64 	%rd45, %rd44, %rd43;
	ld.global.u32 	%r74, [%rd45];
	mad.lo.s32 	%r75, %r74, %r73, %r72;
	ld.global.u32 	%r76, [%rd42+12];
	add.s64 	%rd46, %rd45, %rd43;
	ld.global.u32 	%r77, [%rd46];
	mad.lo.s32 	%r104, %r77, %r76, %r75;
	add.s32 	%r99, %r99, 4;
$L__BB1_7:
	setp.eq.s32 	%p6, %r17, 0;
	@%p6 bra 	$L__BB1_12;
	setp.eq.s32 	%p7, %r17, 1;
	@%p7 bra 	$L__BB1_10;
	add.s32 	%r79, %r99, %r3;
	mul.wide.u32 	%rd47, %r79, 4;
	add.s64 	%rd48, %rd2, %rd47;
	ld.global.u32 	%r80, [%rd48];
	mad.lo.s32 	%r81, %r99, %r30, %r2;
	mul.wide.s32 	%rd49, %r81, 4;
	add.s64 	%rd50, %rd1, %rd49;
	ld.global.u32 	%r82, [%rd50];
	mad.lo.s32 	%r83, %r82, %r80, %r104;
	cvt.u64.u32 	%rd51, %r3;
	cvt.u64.u32 	%rd52, %r99;
	add.s64 	%rd53, %rd52, %rd51;
	shl.b64 	%rd54, %rd53, 2;
	add.s64 	%rd55, %rd2, %rd54;
	ld.global.u32 	%r84, [%rd55+4];
	mul.wide.s32 	%rd56, %r30, 4;
	add.s64 	%rd57, %rd50, %rd56;
	ld.global.u32 	%r85, [%rd57];
	mad.lo.s32 	%r104, %r85, %r84, %r83;
	add.s32 	%r99, %r99, 2;
$L__BB1_10:
	and.b32  	%r86, %r30, 1;
	setp.eq.b32 	%p8, %r86, 1;
	not.pred 	%p9, %p8;
	@%p9 bra 	$L__BB1_12;
	add.s32 	%r87, %r99, %r3;
	mul.wide.u32 	%rd58, %r87, 4;
	add.s64 	%rd59, %rd2, %rd58;
	ld.global.u32 	%r88, [%rd59];
	mad.lo.s32 	%r89, %r99, %r30, %r2;
	mul.wide.s32 	%rd60, %r89, 4;
	add.s64 	%rd61, %rd1, %rd60;
	ld.global.u32 	%r90, [%rd61];
	mad.lo.s32 	%r104, %r90, %r88, %r104;
$L__BB1_12:
	ld.param.u64 	%rd65, [_Z14matrix_mul_gpuPKiS0_Pii_param_2];
	add.s32 	%r91, %r3, %r2;
	cvta.to.global.u64 	%rd62, %rd65;
	mul.wide.s32 	%rd63, %r91, 4;
	add.s64 	%rd64, %rd62, %rd63;
	st.global.u32 	[%rd64], %r104;
$L__BB1_13:
	ret;

}


// ===== COMPILED SASS (sm_100) =====

	.target	sm_100

	.elftype	@"ET_EXEC"


//--------------------- .note.nv.tkinfo           --------------------------
	.section	.note.nv.tkinfo,"",@"SHT_NOTE"
	.sectionflags	@"SHF_NOTE_NV_TKINFO"
	.tkinfo
        /*0018*/ 	.word	0x00000002
        /*0030*/ 	.string	""
        /*0030*/ 	.string	"ptxas"
        /*0030*/ 	.string	"Cuda compilation tools, release 13.0, V13.0.88"
        /*0030*/ 	.string	"Build cuda_13.0.r13.0/compiler.36424714_0"
        /*0030*/ 	.string	"-arch sm_100 -m 64 "



//--------------------- .note.nv.cuinfo           --------------------------
	.section	.note.nv.cuinfo,"",@"SHT_NOTE"
	.sectionflags	@"SHF_NOTE_NV_CUINFO"
        /*0018*/ 	.short	0x0002
        /*001a*/ 	.short	0x0064
        /*001c*/ 	.short	0x0082
	.zero		2


//--------------------- .nv.info                  --------------------------
	.section	.nv.info,"",@"SHT_CUDA_INFO"
	.align	4


	//----- nvinfo : EIATTR_REGCOUNT
	.align		4
        /*0000*/ 	.byte	0x04, 0x2f
        /*0002*/ 	.short	(.L_1 - .L_0)
	.align		4
.L_0:
        /*0004*/ 	.word	index@(_Z10stencil_2dPiS_)
        /*0008*/ 	.word	0x0000001c


	//----- nvinfo : EIATTR_FRAME_SIZE
	.align		4
.L_1:
        /*000c*/ 	.byte	0x04, 0x11
        /*000e*/ 	.short	(.L_3 - .L_2)
	.align		4
.L_2:
        /*0010*/ 	.word	index@(_Z10stencil_2dPiS_)
        /*0014*/ 	.word	0x00000000


	//----- nvinfo : EIATTR_REGCOUNT
	.align		4
.L_3:
        /*0018*/ 	.byte	0x04, 0x2f
        /*001a*/ 	.short	(.L_5 - .L_4)
	.align		4
.L_4:
        /*001c*/ 	.word	index@(_Z14matrix_mul_gpuPKiS0_Pii)
        /*0020*/ 	.word	0x0000001e


	//----- nvinfo : EIATTR_FRAME_SIZE
	.align		4
.L_5:
        /*0024*/ 	.byte	0x04, 0x11
        /*0026*/ 	.short	(.L_7 - .L_6)
	.align		4
.L_6:
        /*0028*/ 	.word	index@(_Z14matrix_mul_gpuPKiS0_Pii)
        /*002c*/ 	.word	0x00000000


	//----- nvinfo : EIATTR_MIN_STACK_SIZE
	.align		4
.L_7:
        /*0030*/ 	.byte	0x04, 0x12
        /*0032*/ 	.short	(.L_9 - .L_8)
	.align		4
.L_8:
        /*0034*/ 	.word	index@(_Z14matrix_mul_gpuPKiS0_Pii)
        /*0038*/ 	.word	0x00000000


	//----- nvinfo : EIATTR_MIN_STACK_SIZE
	.align		4
.L_9:
        /*003c*/ 	.byte	0x04, 0x12
        /*003e*/ 	.short	(.L_11 - .L_10)
	.align		4
.L_10:
        /*0040*/ 	.word	index@(_Z10stencil_2dPiS_)
        /*0044*/ 	.word	0x00000000
.L_11:


//--------------------- .nv.compat                --------------------------
	.section	.nv.compat,"",@"SHT_CUDA_COMPAT_INFO"
	.align	4
        /*0000*/ 	.byte	0x02, 0x09, 0x00, 0x00, 0x02, 0x02, 0x01, 0x00, 0x02, 0x05, 0x05, 0x00, 0x03, 0x07, 0x01, 0x01
        /*0010*/ 	.byte	0x02, 0x03, 0x00, 0x00, 0x02, 0x06, 0x01, 0x00, 0x04, 0x0b, 0x08, 0x00, 0x09, 0x00, 0x00, 0x00
        /*0020*/ 	.byte	0x00, 0x00, 0x00, 0x00


//--------------------- .nv.info._Z14matrix_mul_gpuPKiS0_Pii --------------------------
	.section	.nv.info._Z14matrix_mul_gpuPKiS0_Pii,"",@"SHT_CUDA_INFO"
	.sectionflags	@""
	.align	4


	//----- nvinfo : EIATTR_CUDA_API_VERSION
	.align		4
        /*0000*/ 	.byte	0x04, 0x37
        /*0002*/ 	.short	(.L_13 - .L_12)
.L_12:
        /*0004*/ 	.word	0x00000082


	//----- nvinfo : EIATTR_KPARAM_INFO
	.align		4
.L_13:
        /*0008*/ 	.byte	0x04, 0x17
        /*000a*/ 	.short	(.L_15 - .L_14)
.L_14:
        /*000c*/ 	.word	0x00000000
        /*0010*/ 	.short	0x0003
        /*0012*/ 	.short	0x0018
        /*0014*/ 	.byte	0x00, 0xf0, 0x11, 0x00


	//----- nvinfo : EIATTR_KPARAM_INFO
	.align		4
.L_15:
        /*0018*/ 	.byte	0x04, 0x17
        /*001a*/ 	.short	(.L_17 - .L_16)
.L_16:
        /*001c*/ 	.word	0x00000000
        /*0020*/ 	.short	0x0002
        /*0022*/ 	.short	0x0010
        /*0024*/ 	.byte	0x00, 0xf5, 0x21, 0x00


	//----- nvinfo : EIATTR_KPARAM_INFO
	.align		4
.L_17:
        /*0028*/ 	.byte	0x04, 0x17
        /*002a*/ 	.short	(.L_19 - .L_18)
.L_18:
        /*002c*/ 	.word	0x00000000
        /*0030*/ 	.short	0x0001
        /*0032*/ 	.short	0x0008
        /*0034*/ 	.byte	0x00, 0xf5, 0x21, 0x00


	//----- nvinfo : EIATTR_KPARAM_INFO
	.align		4
.L_19:
        /*0038*/ 	.byte	0x04, 0x17
        /*003a*/ 	.short	(.L_21 - .L_20)
.L_20:
        /*003c*/ 	.word	0x00000000
        /*0040*/ 	.short	0x0000
        /*0042*/ 	.short	0x0000
        /*0044*/ 	.byte	0x00, 0xf5, 0x21, 0x00


	//----- nvinfo : EIATTR_SPARSE_MMA_MASK
	.align		4
.L_21:
        /*0048*/ 	.byte	0x03, 0x50
        /*004a*/ 	.short	0x0000


	//----- nvinfo : EIATTR_MAXREG_COUNT
	.align		4
        /*004c*/ 	.byte	0x03, 0x1b
        /*004e*/ 	.short	0x00ff


	//----- nvinfo : EIATTR_MERCURY_ISA_VERSION
	.align		4
        /*0050*/ 	.byte	0x03, 0x5f
        /*0052*/ 	.short	0x0101


	//----- nvinfo : EIATTR_VRC_CTA_INIT_COUNT
	.align		4
        /*0054*/ 	.byte	0x02, 0x4a
	.zero		1
	.zero		1


	//----- nvinfo : EIATTR_EXIT_INSTR_OFFSETS
	.align		4
        /*0058*/ 	.byte	0x04, 0x1c
        /*005a*/ 	.short	(.L_23 - .L_22)


	//   ....[0]....
.L_22:
        /*005c*/ 	.word	0x000000c0


	//   ....[1]....
        /*0060*/ 	.word	0x00000a90


	//----- nvinfo : EIATTR_CBANK_PARAM_SIZE
	.align		4
.L_23:
        /*0064*/ 	.byte	0x03, 0x19
        /*0066*/ 	.short	0x001c


	//----- nvinfo : EIATTR_PARAM_CBANK
	.align		4
        /*0068*/ 	.byte	0x04, 0x0a
        /*006a*/ 	.short	(.L_25 - .L_24)
	.align		4
.L_24:
        /*006c*/ 	.word	index@(.nv.constant0._Z14matrix_mul_gpuPKiS0_Pii)
        /*0070*/ 	.short	0x0380
        /*0072*/ 	.short	0x001c


	//----- nvinfo : EIATTR_SW_WAR
	.align		4
.L_25:
        /*0074*/ 	.byte	0x04, 0x36
        /*0076*/ 	.short	(.L_27 - .L_26)
.L_26:
        /*0078*/ 	.word	0x00000008
.L_27:


//--------------------- .nv.info._Z10stencil_2dPiS_ --------------------------
	.section	.nv.info._Z10stencil_2dPiS_,"",@"SHT_CUDA_INFO"
	.sectionflags	@""
	.align	4


	//----- nvinfo : EIATTR_CUDA_API_VERSION
	.align		4
        /*0000*/ 	.byte	0x04, 0x37
        /*0002*/ 	.short	(.L_29 - .L_28)
.L_28:
        /*0004*/ 	.word	0x00000082


	//----- nvinfo : EIATTR_KPARAM_INFO
	.align		4
.L_29:
        /*0008*/ 	.byte	0x04, 0x17
        /*000a*/ 	.short	(.L_31 - .L_30)
.L_30:
        /*000c*/ 	.word	0x00000000
        /*0010*/ 	.short	0x0001
        /*0012*/ 	.short	0x0008
        /*0014*/ 	.byte	0x00, 0xf5, 0x21, 0x00


	//----- nvinfo : EIATTR_KPARAM_INFO
	.align		4
.L_31:
        /*0018*/ 	.byte	0x04, 0x17
        /*001a*/ 	.short	(.L_33 - .L_32)
.L_32:
        /*001c*/ 	.word	0x00000000
        /*0020*/ 	.short	0x0000
        /*0022*/ 	.short	0x0000
        /*0024*/ 	.byte	0x00, 0xf5, 0x21, 0x00


	//----- nvinfo : EIATTR_SPARSE_MMA_MASK
	.align		4
.L_33:
        /*0028*/ 	.byte	0x03, 0x50
        /*002a*/ 	.short	0x0000


	//----- nvinfo : EIATTR_MAXREG_COUNT
	.align		4
        /*002c*/ 	.byte	0x03, 0x1b
        /*002e*/ 	.short	0x00ff


	//----- nvinfo : EIATTR_NUM_BARRIERS
	.align		4
        /*0030*/ 	.byte	0x02, 0x4c
        /*0032*/ 	.byte	0x01
	.zero		1


	//----- nvinfo : EIATTR_MERCURY_ISA_VERSION
	.align		4
        /*0034*/ 	.byte	0x03, 0x5f
        /*0036*/ 	.short	0x0101


	//----- nvinfo : EIATTR_VRC_CTA_INIT_COUNT
	.align		4
        /*0038*/ 	.byte	0x02, 0x4a
	.zero		1
	.zero		1


	//----- nvinfo : EIATTR_EXIT_INSTR_OFFSETS
	.align		4
        /*003c*/ 	.byte	0x04, 0x1c
        /*003e*/ 	.short	(.L_35 - .L_34)


	//   ....[0]....
.L_34:
        /*0040*/ 	.word	0x00000150


	//   ....[1]....
        /*0044*/ 	.word	0x000003e0


	//----- nvinfo : EIATTR_CBANK_PARAM_SIZE
	.align		4
.L_35:
        /*0048*/ 	.byte	0x03, 0x19
        /*004a*/ 	.short	0x0010


	//----- nvinfo : EIATTR_PARAM_CBANK
	.align		4
        /*004c*/ 	.byte	0x04, 0x0a
        /*004e*/ 	.short	(.L_37 - .L_36)
	.align		4
.L_36:
        /*0050*/ 	.word	index@(.nv.constant0._Z10stencil_2dPiS_)
        /*0054*/ 	.short	0x0380
        /*0056*/ 	.short	0x0010


	//----- nvinfo : EIATTR_SW_WAR
	.align		4
.L_37:
        /*0058*/ 	.byte	0x04, 0x36
        /*005a*/ 	.short	(.L_39 - .L_38)
.L_38:
        /*005c*/ 	.word	0x00000008
.L_39:


//--------------------- .nv.callgraph             --------------------------
	.section	.nv.callgraph,"",@"SHT_CUDA_CALLGRAPH"
	.align	4
	.sectionentsize	8
	.align		4
        /*0000*/ 	.word	0x00000000
	.align		4
        /*0004*/ 	.word	0xffffffff
	.align		4
        /*0008*/ 	.word	0x00000000
	.align		4
        /*000c*/ 	.word	0xfffffffe
	.align		4
        /*0010*/ 	.word	0x00000000
	.align		4
        /*0014*/ 	.word	0xfffffffd
	.align		4
        /*0018*/ 	.word	0x00000000
	.align		4
        /*001c*/ 	.word	0xfffffffc


//--------------------- .text._Z14matrix_mul_gpuPKiS0_Pii --------------------------
	.section	.text._Z14matrix_mul_gpuPKiS0_Pii,"ax",@progbits
	.align	128
        .global         _Z14matrix_mul_gpuPKiS0_Pii
        .type           _Z14matrix_mul_gpuPKiS0_Pii,@function
        .size           _Z14matrix_mul_gpuPKiS0_Pii,(.L_x_6 - _Z14matrix_mul_gpuPKiS0_Pii)
        .other          _Z14matrix_mul_gpuPKiS0_Pii,@"STO_CUDA_ENTRY STV_DEFAULT"
_Z14matrix_mul_gpuPKiS0_Pii:
.text._Z14matrix_mul_gpuPKiS0_Pii:
[----:B------:R-:W-:Y:S01]  /*0000*/  LDC R1, c[0x0][0x37c] ;  /* 0x0000df00ff017b82 */ /* 0x000fe20000000800 */
[----:B------:R-:W0:Y:S07]  /*0010*/  S2R R0, SR_TID.Y ;  /* 0x0000000000007919 */ /* 0x000e2e0000002200 */
[----:B------:R-:W0:Y:S01]  /*0020*/  S2UR UR4, SR_CTAID.Y ;  /* 0x00000000000479c3 */ /* 0x000e220000002600 */
[----:B------:R-:W1:Y:S01]  /*0030*/  LDCU UR20, c[0x0][0x398] ;  /* 0x00007300ff1477ac */ /* 0x000e620008000800 */
[----:B------:R-:W2:Y:S06]  /*0040*/  S2R R3, SR_TID.X ;  /* 0x0000000000037919 */ /* 0x000eac0000002100 */
[----:B------:R-:W0:Y:S08]  /*0050*/  LDC R13, c[0x0][0x364] ;  /* 0x0000d900ff0d7b82 */ /* 0x000e300000000800 */
[----:B------:R-:W2:Y:S08]  /*0060*/  S2UR UR5, SR_CTAID.X ;  /* 0x00000000000579c3 */ /* 0x000eb00000002500 */
[----:B------:R-:W2:Y:S01]  /*0070*/  LDC R2, c[0x0][0x360] ;  /* 0x0000d800ff027b82 */ /* 0x000ea20000000800 */
[----:B0-----:R-:W-:-:S02]  /*0080*/  IMAD R13, R13, UR4, R0 ;  /* 0x000000040d0d7c24 */ /* 0x001fc4000f8e0200 */
[----:B--2---:R-:W-:-:S05]  /*0090*/  IMAD R0, R2, UR5, R3 ;  /* 0x0000000502007c24 */ /* 0x004fca000f8e0203 */
[----:B------:R-:W-:-:S04]  /*00a0*/  VIMNMX R2, PT, PT, R13, R0, !PT ;  /* 0x000000000d027248 */ /* 0x000fc80007fe0100 */
[----:B-1----:R-:W-:-:S13]  /*00b0*/  ISETP.GE.AND P0, PT, R2, UR20, PT ;  /* 0x0000001402007c0c */ /* 0x002fda000bf06270 */
[----:B------:R-:W-:Y:S05]  /*00c0*/  @P0 EXIT ;  /* 0x000000000000094d */ /* 0x000fea0003800000 */
[----:B------:R-:W-:Y:S01]  /*00d0*/  UISETP.GE.U32.AND UP0, UPT, UR20, 0x8, UPT ;  /* 0x000000081400788c */ /* 0x000fe2000bf06070 */
[----:B------:R-:W-:Y:S02]  /*00e0*/  HFMA2 R12, -RZ, RZ, 0, 0 ;  /* 0x00000000ff0c7431 */ /* 0x000fe400000001ff */
[----:B------:R-:W-:Y:S01]  /*00f0*/  IMAD R13, R13, UR20, RZ ;  /* 0x000000140d0d7c24 */ /* 0x000fe2000f8e02ff */
[----:B------:R-:W-:Y:S01]  /*0100*/  UMOV UR4, URZ ;  /* 0x000000ff00047c82 */ /* 0x000fe20008000000 */
[----:B------:R-:W0:Y:S04]  /*0110*/  LDCU.64 UR18, c[0x0][0x358] ;  /* 0x00006b00ff1277ac */ /* 0x000e280008000a00 */
[----:B------:R-:W-:Y:S05]  /*0120*/  BRA.U !UP0, `(.L_x_0) ;  /* 0x0000000508047547 */ /* 0x000fea000b800000 */
[----:B------:R-:W1:Y:S01]  /*0130*/  LDCU.128 UR24, c[0x0][0x380] ;  /* 0x00007000ff1877ac */ /* 0x000e620008000c00 */
[----:B------:R-:W-:Y:S02]  /*0140*/  MOV R12, RZ ;  /* 0x000000ff000c7202 */ /* 0x000fe40000000f00 */
[----:B------:R-:W-:Y:S01]  /*0150*/  MOV R14, R0 ;  /* 0x00000000000e7202 */ /* 0x000fe20000000f00 */
[----:B------:R-:W-:-:S04]  /*0160*/  ULOP3.LUT UR4, UR20, 0x7ffffff8, URZ, 0xc0, !UPT ;  /* 0x7ffffff814047892 */ /* 0x000fc8000f8ec0ff */
[----:B------:R-:W-:Y:S01]  /*0170*/  UIADD3 UR5, UPT, UPT, -UR4, URZ, URZ ;  /* 0x000000ff04057290 */ /* 0x000fe2000fffe1ff */
[----:B-1----:R-:W-:Y:S01]  /*0180*/  MOV R2, UR24 ;  /* 0x0000001800027c02 */ /* 0x002fe20008000f00 */
[----:B------:R-:W-:Y:S01]  /*0190*/  UIMAD.WIDE UR6, UR20, 0x8, UR26 ;  /* 0x00000008140678a5 */ /* 0x000fe2000f8e021a */
[----:B------:R-:W-:Y:S01]  /*01a0*/  MOV R3, UR25 ;  /* 0x0000001900037c02 */ /* 0x000fe20008000f00 */
[----:B------:R-:W-:Y:S02]  /*01b0*/  UIMAD.WIDE UR8, UR20, 0xc, UR26 ;  /* 0x0000000c140878a5 */ /* 0x000fe4000f8e021a */
[----:B------:R-:W-:Y:S01]  /*01c0*/  UIMAD.WIDE UR10, UR20, 0x10, UR26 ;  /* 0x00000010140a78a5 */ /* 0x000fe2000f8e021a */
[----:B------:R-:W-:Y:S01]  /*01d0*/  IMAD.WIDE.U32 R2, R13, 0x4, R2 ;  /* 0x000000040d027825 */ /* 0x000fe200078e0002 */
[----:B------:R-:W-:Y:S02]  /*01e0*/  UIMAD.WIDE UR12, UR20, 0x14, UR26 ;  /* 0x00000014140c78a5 */ /* 0x000fe4000f8e021a */
[----:B------:R-:W-:Y:S01]  /*01f0*/  UIMAD.WIDE UR14, UR20, 0x18, UR26 ;  /* 0x00000018140e78a5 */ /* 0x000fe2000f8e021a */
[----:B------:R-:W-:Y:S01]  /*0200*/  IADD3 R2, P0, PT, R2, 0x10, RZ ;  /* 0x0000001002027810 */ /* 0x000fe20007f1e0ff */
[----:B------:R-:W-:-:S03]  /*0210*/  UIMAD.WIDE UR16, UR20, 0x1c, UR26 ;  /* 0x0000001c141078a5 */ /* 0x000fc6000f8e021a */
[----:B------:R-:W-:-:S09]  /*0220*/  IADD3.X R3, PT, PT, RZ, R3, RZ, P0, !PT ;  /* 0x00000003ff037210 */ /* 0x000fd200007fe4ff */
.L_x_1:
[----:B------:R-:W-:Y:S01]  /*0230*/  UIMAD.WIDE UR22, UR20, 0x4, UR26 ;  /* 0x00000004141678a5 */ /* 0x000fe2000f8e021a */
[----:B------:R-:W-:Y:S02]  /*0240*/  IMAD.MOV.U32 R23, RZ, RZ, 0x4 ;  /* 0x00000004ff177424 */ /* 0x000fe400078e00ff */
[----:B------:R-:W-:Y:S01]  /*0250*/  HFMA2 R11, -RZ, RZ, 0, 2.384185791015625e-07 ;  /* 0x00000004ff0b7431 */ /* 0x000fe200000001ff */
[----:B------:R-:W-:Y:S01]  /*0260*/  MOV R25, 0x4 ;  /* 0x0000000400197802 */ /* 0x000fe20000000f00 */
[----:B0-----:R-:W2:Y:S01]  /*0270*/  LDG.E R21, desc[UR18][R2.64+-0x10] ;  /* 0xfffff01202157981 */ /* 0x001ea2000c1e1900 */
[C---:B------:R-:W-:Y:S01]  /*0280*/  IMAD.WIDE R22, R14.reuse, R23, UR26 ;  /* 0x0000001a0e167e25 */ /* 0x040fe2000f8e0217 */
[----:B------:R-:W-:Y:S02]  /*0290*/  MOV R8, UR22 ;  /* 0x0000001600087c02 */ /* 0x000fe40008000f00 */
[----:B------:R-:W-:Y:S01]  /*02a0*/  MOV R9, UR23 ;  /* 0x0000001700097c02 */ /* 0x000fe20008000f00 */
[----:B------:R-:W3:Y:S02]  /*02b0*/  LDG.E R19, desc[UR18][R2.64+-0xc] ;  /* 0xfffff41202137981 */ /* 0x000ee4000c1e1900 */
[----:B------:R-:W-:-:S02]  /*02c0*/  IMAD.WIDE R8, R14, 0x4, R8 ;  /* 0x000000040e087825 */ /* 0x000fc400078e0208 */
[----:B------:R-:W2:Y:S01]  /*02d0*/  LDG.E R22, desc[UR18][R22.64] ;  /* 0x0000001216167981 */ /* 0x000ea2000c1e1900 */
[----:B------:R-:W-:Y:S01]  /*02e0*/  MOV R5, 0x4 ;  /* 0x0000000400057802 */ /* 0x000fe20000000f00 */
[C---:B------:R-:W-:Y:S02]  /*02f0*/  IMAD.WIDE R24, R14.reuse, R25, UR6 ;  /* 0x000000060e187e25 */ /* 0x040fe4000f8e0219 */
[----:B------:R0:W3:Y:S02]  /*0300*/  LDG.E R20, desc[UR18][R8.64] ;  /* 0x0000001208147981 */ /* 0x0000e4000c1e1900 */
[----:B------:R-:W-:Y:S02]  /*0310*/  IMAD.WIDE R10, R14, R11, UR8 ;  /* 0x000000080e0a7e25 */ /* 0x000fe4000f8e020b */
[----:B------:R-:W4:Y:S04]  /*0320*/  LDG.E R18, desc[UR18][R24.64] ;  /* 0x0000001218127981 */ /* 0x000f28000c1e1900 */
[----:B------:R-:W4:Y:S01]  /*0330*/  LDG.E R17, desc[UR18][R2.64+-0x8] ;  /* 0xfffff81202117981 */ /* 0x000f22000c1e1900 */
[----:B0-----:R-:W-:-:S02]  /*0340*/  HFMA2 R9, -RZ, RZ, 0, 2.384185791015625e-07 ;  /* 0x00000004ff097431 */ /* 0x001fc400000001ff */
[----:B------:R-:W-:Y:S01]  /*0350*/  IMAD.MOV.U32 R7, RZ, RZ, 0x4 ;  /* 0x00000004ff077424 */ /* 0x000fe200078e00ff */
[----:B------:R0:W5:Y:S01]  /*0360*/  LDG.E R16, desc[UR18][R10.64] ;  /* 0x000000120a107981 */ /* 0x000162000c1e1900 */
[----:B------:R-:W-:-:S03]  /*0370*/  IMAD.WIDE R4, R14, R5, UR10 ;  /* 0x0000000a0e047e25 */ /* 0x000fc6000f8e0205 */
[----:B------:R-:W5:Y:S01]  /*0380*/  LDG.E R15, desc[UR18][R2.64+-0x4] ;  /* 0xfffffc12020f7981 */ /* 0x000f62000c1e1900 */
[C---:B------:R-:W-:Y:S01]  /*0390*/  IMAD.WIDE R6, R14.reuse, R7, UR12 ;  /* 0x0000000c0e067e25 */ /* 0x040fe2000f8e0207 */
[----:B------:R-:W-:Y:S02]  /*03a0*/  MOV R27, 0x4 ;  /* 0x00000004001b7802 */ /* 0x000fe40000000f00 */
[----:B------:R1:W5:Y:S01]  /*03b0*/  LDG.E R4, desc[UR18][R4.64] ;  /* 0x0000001204047981 */ /* 0x000362000c1e1900 */
[----:B------:R-:W-:-:S03]  /*03c0*/  IMAD.WIDE R8, R14, R9, UR14 ;  /* 0x0000000e0e087e25 */ /* 0x000fc6000f8e0209 */
[----:B------:R-:W5:Y:S01]  /*03d0*/  LDG.E R23, desc[UR18][R2.64] ;  /* 0x0000001202177981 */ /* 0x000f62000c1e1900 */
[----:B0-----:R-:W-:-:S03]  /*03e0*/  IMAD.WIDE R10, R14, R27, UR16 ;  /* 0x000000100e0a7e25 */ /* 0x001fc6000f8e021b */
[----:B------:R-:W5:Y:S04]  /*03f0*/  LDG.E R7, desc[UR18][R6.64] ;  /* 0x0000001206077981 */ /* 0x000f68000c1e1900 */
[----:B------:R-:W5:Y:S04]  /*0400*/  LDG.E R24, desc[UR18][R2.64+0x4] ;  /* 0x0000041202187981 */ /* 0x000f68000c1e1900 */
[----:B------:R-:W5:Y:S04]  /*0410*/  LDG.E R8, desc[UR18][R8.64] ;  /* 0x0000001208087981 */ /* 0x000f68000c1e1900 */
[----:B------:R-:W5:Y:S04]  /*0420*/  LDG.E R25, desc[UR18][R2.64+0x8] ;  /* 0x0000081202197981 */ /* 0x000f68000c1e1900 */
[----:B------:R-:W5:Y:S04]  /*0430*/  LDG.E R10, desc[UR18][R10.64] ;  /* 0x000000120a0a7981 */ /* 0x000f68000c1e1900 */
[----:B------:R0:W5:Y:S01]  /*0440*/  LDG.E R27, desc[UR18][R2.64+0xc] ;  /* 0x00000c12021b7981 */ /* 0x000162000c1e1900 */
[----:B------:R-:W-:-:S04]  /*0450*/  UIADD3 UR5, UPT, UPT, UR5, 0x8, URZ ;  /* 0x0000000805057890 */ /* 0x000fc8000fffe0ff */
[----:B------:R-:W-:Y:S01]  /*0460*/  UISETP.NE.AND UP0, UPT, UR5, URZ, UPT ;  /* 0x000000ff0500728c */ /* 0x000fe2000bf05270 */
[----:B-1----:R-:W-:Y:S02]  /*0470*/  MOV R5, UR20 ;  /* 0x0000001400057c02 */ /* 0x002fe40008000f00 */
[----:B0-----:R-:W-:Y:S02]  /*0480*/  IADD3 R2, P0, PT, R2, 0x20, RZ ;  /* 0x0000002002027810 */ /* 0x001fe40007f1e0ff */
[----:B------:R-:W-:Y:S02]  /*0490*/  LEA R14, R5, R14, 0x3 ;  /* 0x0000000e050e7211 */ /* 0x000fe400078e18ff */
[----:B------:R-:W-:Y:S01]  /*04a0*/  IADD3.X R3, PT, PT, RZ, R3, RZ, P0, !PT ;  /* 0x00000003ff037210 */ /* 0x000fe200007fe4ff */
[----:B--2---:R-:W-:-:S04]  /*04b0*/  IMAD R21, R21, R22, R12 ;  /* 0x0000001615157224 */ /* 0x004fc800078e020c */
[----:B---3--:R-:W-:-:S04]  /*04c0*/  IMAD R19, R19, R20, R21 ;  /* 0x0000001413137224 */ /* 0x008fc800078e0215 */
[----:B----4-:R-:W-:-:S04]  /*04d0*/  IMAD R17, R17, R18, R19 ;  /* 0x0000001211117224 */ /* 0x010fc800078e0213 */
[----:B-----5:R-:W-:-:S04]  /*04e0*/  IMAD R15, R15, R16, R17 ;  /* 0x000000100f0f7224 */ /* 0x020fc800078e0211 */
[----:B------:R-:W-:-:S04]  /*04f0*/  IMAD R4, R23, R4, R15 ;  /* 0x0000000417047224 */ /* 0x000fc800078e020f */
[----:B------:R-:W-:-:S04]  /*0500*/  IMAD R4, R24, R7, R4 ;  /* 0x0000000718047224 */ /* 0x000fc800078e0204 */
[----:B------:R-:W-:-:S04]  /*0510*/  IMAD R4, R25, R8, R4 ;  /* 0x0000000819047224 */ /* 0x000fc800078e0204 */
[----:B------:R-:W-:Y:S01]  /*0520*/  IMAD R12, R27, R10, R4 ;  /* 0x0000000a1b0c7224 */ /* 0x000fe200078e0204 */
[----:B------:R-:W-:Y:S06]  /*0530*/  BRA.U UP0, `(.L_x_1) ;  /* 0xfffffffd003c7547 */ /* 0x000fec000b83ffff */
.L_x_0:
[----:B------:R-:W-:-:S04]  /*0540*/  ULOP3.LUT UR6, UR20, 0x7, URZ, 0xc0, !UPT ;  /* 0x0000000714067892 */ /* 0x000fc8000f8ec0ff */
[----:B------:R-:W-:-:S09]  /*0550*/  UISETP.NE.AND UP0, UPT, UR6, URZ, UPT ;  /* 0x000000ff0600728c */ /* 0x000fd2000bf05270 */
[----:B------:R-:W-:Y:S05]  /*0560*/  BRA.U !UP0, `(.L_x_2) ;  /* 0x0000000508387547 */ /* 0x000fea000b800000 */
[----:B------:R-:W-:Y:S02]  /*0570*/  UISETP.GE.U32.AND UP0, UPT, UR6, 0x4, UPT ;  /* 0x000000040600788c */ /* 0x000fe4000bf06070 */
[----:B------:R-:W-:-:S04]  /*0580*/  ULOP3.LUT UR5, UR20, 0x3, URZ, 0xc0, !UPT ;  /* 0x0000000314057892 */ /* 0x000fc8000f8ec0ff */
[----:B------:R-:W-:-:S03]  /*0590*/  UISETP.NE.AND UP1, UPT, UR5, URZ, UPT ;  /* 0x000000ff0500728c */ /* 0x000fc6000bf25270 */
[----:B------:R-:W-:Y:S08]  /*05a0*/  BRA.U !UP0, `(.L_x_3) ;  /* 0x00000001087c7547 */ /* 0x000ff0000b800000 */
[----:B------:R-:W1:Y:S01]  /*05b0*/  LDC.64 R6, c[0x0][0x388] ;  /* 0x0000e200ff067b82 */ /* 0x000e620000000a00 */
[----:B------:R-:W2:Y:S01]  /*05c0*/  LDCU.64 UR6, c[0x0][0x380] ;  /* 0x00007000ff0677ac */ /* 0x000ea20008000a00 */
[----:B------:R-:W-:Y:S01]  /*05d0*/  IMAD.U32 R9, RZ, RZ, UR4 ;  /* 0x00000004ff097e24 */ /* 0x000fe2000f8e00ff */
[C---:B------:R-:W-:Y:S02]  /*05e0*/  IADD3 R3, PT, PT, R13.reuse, UR4, RZ ;  /* 0x000000040d037c10 */ /* 0x040fe4000fffe0ff */
[----:B------:R-:W-:Y:S01]  /*05f0*/  IADD3 R10, P0, PT, R13, UR4, RZ ;  /* 0x000000040d0a7c10 */ /* 0x000fe2000ff1e0ff */
[----:B------:R-:W-:Y:S01]  /*0600*/  IMAD R9, R9, UR20, R0 ;  /* 0x0000001409097c24 */ /* 0x000fe2000f8e0200 */
[----:B------:R-:W-:Y:S01]  /*0610*/  MOV R11, UR20 ;  /* 0x00000014000b7c02 */ /* 0x000fe20008000f00 */
[----:B------:R-:W3:Y:S01]  /*0620*/  LDC.64 R4, c[0x0][0x380] ;  /* 0x0000e000ff047b82 */ /* 0x000ee20000000a00 */
[----:B------:R-:W-:Y:S01]  /*0630*/  MOV R15, UR20 ;  /* 0x00000014000f7c02 */ /* 0x000fe20008000f00 */
[----:B-1----:R-:W-:Y:S01]  /*0640*/  IMAD.WIDE R6, R9, 0x4, R6 ;  /* 0x0000000409067825 */ /* 0x002fe200078e0206 */
[----:B------:R-:W-:-:S05]  /*0650*/  MOV R9, UR20 ;  /* 0x0000001400097c02 */ /* 0x000fca0008000f00 */
[----:B------:R-:W-:Y:S02]  /*0660*/  IMAD.WIDE R8, R9, 0x4, R6 ;  /* 0x0000000409087825 */ /* 0x000fe400078e0206 */
[----:B0-----:R-:W4:Y:S02]  /*0670*/  LDG.E R6, desc[UR18][R6.64] ;  /* 0x0000001206067981 */ /* 0x001f24000c1e1900 */
[----:B---3--:R-:W-:Y:S01]  /*0680*/  IMAD.WIDE.U32 R4, R3, 0x4, R4 ;  /* 0x0000000403047825 */ /* 0x008fe200078e0004 */
[----:B------:R-:W-:Y:S01]  /*0690*/  IADD3.X R3, PT, PT, RZ, RZ, RZ, P0, !PT ;  /* 0x000000ffff037210 */ /* 0x000fe200007fe4ff */
[----:B------:R-:W3:Y:S01]  /*06a0*/  LDG.E R17, desc[UR18][R8.64] ;  /* 0x0000001208117981 */ /* 0x000ee2000c1e1900 */
[----:B--2---:R-:W-:-:S03]  /*06b0*/  LEA R2, P0, R10, UR6, 0x2 ;  /* 0x000000060a027c11 */ /* 0x004fc6000f8010ff */
[----:B------:R-:W4:Y:S01]  /*06c0*/  LDG.E R5, desc[UR18][R4.64] ;  /* 0x0000001204057981 */ /* 0x000f22000c1e1900 */
[----:B------:R-:W-:Y:S01]  /*06d0*/  LEA.HI.X R3, R10, UR7, R3, 0x2, P0 ;  /* 0x000000070a037c11 */ /* 0x000fe200080f1403 */
[----:B------:R-:W-:-:S04]  /*06e0*/  IMAD.WIDE R10, R11, 0x4, R8 ;  /* 0x000000040b0a7825 */ /* 0x000fc800078e0208 */
[----:B------:R-:W3:Y:S01]  /*06f0*/  LDG.E R16, desc[UR18][R2.64+0x4] ;  /* 0x0000041202107981 */ /* 0x000ee2000c1e1900 */
[----:B------:R-:W-:-:S03]  /*0700*/  IMAD.WIDE R14, R15, 0x4, R10 ;  /* 0x000000040f0e7825 */ /* 0x000fc600078e020a */
[----:B------:R-:W2:Y:S04]  /*0710*/  LDG.E R19, desc[UR18][R10.64] ;  /* 0x000000120a137981 */ /* 0x000ea8000c1e1900 */
[----:B------:R-:W2:Y:S04]  /*0720*/  LDG.E R18, desc[UR18][R2.64+0x8] ;  /* 0x0000081202127981 */ /* 0x000ea8000c1e1900 */
[----:B------:R-:W5:Y:S04]  /*0730*/  LDG.E R20, desc[UR18][R2.64+0xc] ;  /* 0x00000c1202147981 */ /* 0x000f68000c1e1900 */
[----:B------:R-:W5:Y:S01]  /*0740*/  LDG.E R14, desc[UR18][R14.64] ;  /* 0x000000120e0e7981 */ /* 0x000f62000c1e1900 */
[----:B------:R-:W-:Y:S01]  /*0750*/  UIADD3 UR4, UPT, UPT, UR4, 0x4, URZ ;  /* 0x0000000404047890 */ /* 0x000fe2000fffe0ff */
[----:B----4-:R-:W-:-:S04]  /*0760*/  IMAD R5, R5, R6, R12 ;  /* 0x0000000605057224 */ /* 0x010fc800078e020c */
[----:B---3--:R-:W-:-:S04]  /*0770*/  IMAD R5, R16, R17, R5 ;  /* 0x0000001110057224 */ /* 0x008fc800078e0205 */
[----:B--2---:R-:W-:-:S04]  /*0780*/  IMAD R5, R18, R19, R5 ;  /* 0x0000001312057224 */ /* 0x004fc800078e0205 */
[----:B-----5:R-:W-:-:S07]  /*0790*/  IMAD R12, R20, R14, R5 ;  /* 0x0000000e140c7224 */ /* 0x020fce00078e0205 */
.L_x_3:
[----:B------:R-:W-:Y:S05]  /*07a0*/  BRA.U !UP1, `(.L_x_2) ;  /* 0x0000000109a87547 */ /* 0x000fea000b800000 */
[----:B------:R-:W-:Y:S01]  /*07b0*/  UISETP.NE.AND UP0, UPT, UR5, 0x1, UPT ;  /* 0x000000010500788c */ /* 0x000fe2000bf05270 */
[----:B------:R-:W-:Y:S01]  /*07c0*/  MOV R7, UR4 ;  /* 0x0000000400077c02 */ /* 0x000fe20008000f00 */
[----:B------:R-:W-:Y:S02]  /*07d0*/  ULOP3.LUT UR5, UR20, 0x1, URZ, 0xc0, !UPT ;  /* 0x0000000114057892 */ /* 0x000fe4000f8ec0ff */
[----:B------:R-:W-:Y:S02]  /*07e0*/  MOV R15, UR20 ;  /* 0x00000014000f7c02 */ /* 0x000fe40008000f00 */
[----:B------:R-:W-:Y:S01]  /*07f0*/  UISETP.NE.U32.AND UP1, UPT, UR5, 0x1, UPT ;  /* 0x000000010500788c */ /* 0x000fe2000bf25070 */
[----:B------:R-:W-:-:S04]  /*0800*/  PLOP3.LUT P1, PT, PT, PT, UP0, 0x80, 0x8 ;  /* 0x000000000008781c */ /* 0x000fc80003f2f008 */
[----:B------:R-:W1:Y:S01]  /*0810*/  @UP0 LDCU.128 UR8, c[0x0][0x380] ;  /* 0x00007000ff0807ac */ /* 0x000e620008000c00 */
[----:B------:R-:W-:Y:S01]  /*0820*/  PLOP3.LUT P0, PT, PT, PT, UP1, 0x80, 0x8 ;  /* 0x000000000008781c */ /* 0x000fe20003f0f018 */
[----:B------:R-:W2:Y:S04]  /*0830*/  @UP0 LDCU.64 UR6, c[0x0][0x380] ;  /* 0x00007000ff0607ac */ /* 0x000ea80008000a00 */
[----:B------:R-:W3:Y:S03]  /*0840*/  @!UP1 LDCU.128 UR12, c[0x0][0x380] ;  /* 0x00007000ff0c97ac */ /* 0x000ee60008000c00 */
[C---:B------:R-:W-:Y:S02]  /*0850*/  @P1 IADD3 R3, PT, PT, R13.reuse, UR4, RZ ;  /* 0x000000040d031c10 */ /* 0x040fe4000fffe0ff */
[----:B------:R-:W-:Y:S01]  /*0860*/  @P1 IADD3 R6, P2, PT, R13, UR4, RZ ;  /* 0x000000040d061c10 */ /* 0x000fe2000ff5e0ff */
[----:B------:R-:W-:Y:S01]  /*0870*/  @UP0 UIADD3 UR4, UPT, UPT, UR4, 0x2, URZ ;  /* 0x0000000204040890 */ /* 0x000fe2000fffe0ff */
[----:B-1----:R-:W-:Y:S01]  /*0880*/  MOV R11, UR9 ;  /* 0x00000009000b7c02 */ /* 0x002fe20008000f00 */
[----:B------:R-:W-:Y:S01]  /*0890*/  IMAD.U32 R10, RZ, RZ, UR8 ;  /* 0x00000008ff0a7e24 */ /* 0x000fe2000f8e00ff */
[----:B------:R-:W-:-:S02]  /*08a0*/  MOV R4, UR10 ;  /* 0x0000000a00047c02 */ /* 0x000fc40008000f00 */
[----:B------:R-:W-:Y:S01]  /*08b0*/  MOV R5, UR11 ;  /* 0x0000000b00057c02 */ /* 0x000fe20008000f00 */
[----:B------:R-:W-:-:S04]  /*08c0*/  @P1 IMAD.WIDE.U32 R10, R3, 0x4, R10 ;  /* 0x00000004030a1825 */ /* 0x000fc800078e000a */
[----:B------:R-:W-:Y:S01]  /*08d0*/  @P1 IMAD R3, R7, UR20, R0 ;  /* 0x0000001407031c24 */ /* 0x000fe2000f8e0200 */
[----:B------:R-:W-:Y:S01]  /*08e0*/  @P1 IADD3.X R7, PT, PT, RZ, RZ, RZ, P2, !PT ;  /* 0x000000ffff071210 */ /* 0x000fe200017fe4ff */
[----:B------:R-:W-:Y:S01]  /*08f0*/  IMAD.U32 R19, RZ, RZ, UR4 ;  /* 0x00000004ff137e24 */ /* 0x000fe2000f8e00ff */
[C---:B--2---:R-:W-:Y:S01]  /*0900*/  @P1 LEA R2, P2, R6.reuse, UR6, 0x2 ;  /* 0x0000000606021c11 */ /* 0x044fe2000f8410ff */
[----:B------:R-:W-:Y:S01]  /*0910*/  @P1 IMAD.WIDE R4, R3, 0x4, R4 ;  /* 0x0000000403041825 */ /* 0x000fe200078e0204 */
[----:B------:R-:W-:Y:S01]  /*0920*/  @!P0 IADD3 R17, PT, PT, R13, UR4, RZ ;  /* 0x000000040d118c10 */ /* 0x000fe2000fffe0ff */
[----:B0-----:R-:W2:Y:S01]  /*0930*/  @P1 LDG.E R11, desc[UR18][R10.64] ;  /* 0x000000120a0b1981 */ /* 0x001ea2000c1e1900 */
[----:B------:R-:W-:Y:S01]  /*0940*/  @P1 LEA.HI.X R3, R6, UR7, R7, 0x2, P2 ;  /* 0x0000000706031c11 */ /* 0x000fe200090f1407 */
[----:B------:R-:W-:Y:S01]  /*0950*/  @!P0 IMAD R19, R19, UR20, R0 ;  /* 0x0000001413138c24 */ /* 0x000fe2000f8e0200 */
[----:B---3--:R-:W-:Y:S01]  /*0960*/  MOV R6, UR12 ;  /* 0x0000000c00067c02 */ /* 0x008fe20008000f00 */
[----:B------:R-:W-:Y:S01]  /*0970*/  @P1 IMAD.WIDE R14, R15, 0x4, R4 ;  /* 0x000000040f0e1825 */ /* 0x000fe200078e0204 */
[----:B------:R-:W-:Y:S01]  /*0980*/  MOV R7, UR13 ;  /* 0x0000000d00077c02 */ /* 0x000fe20008000f00 */
[----:B------:R-:W2:Y:S01]  /*0990*/  @P1 LDG.E R4, desc[UR18][R4.64] ;  /* 0x0000001204041981 */ /* 0x000ea2000c1e1900 */
[----:B------:R-:W-:-:S02]  /*09a0*/  MOV R8, UR14 ;  /* 0x0000000e00087c02 */ /* 0x000fc40008000f00 */
[----:B------:R-:W-:Y:S01]  /*09b0*/  MOV R9, UR15 ;  /* 0x0000000f00097c02 */ /* 0x000fe20008000f00 */
[----:B------:R-:W-:Y:S01]  /*09c0*/  @!P0 IMAD.WIDE.U32 R6, R17, 0x4, R6 ;  /* 0x0000000411068825 */ /* 0x000fe200078e0006 */
[----:B------:R-:W3:Y:S03]  /*09d0*/  @P1 LDG.E R14, desc[UR18][R14.64] ;  /* 0x000000120e0e1981 */ /* 0x000ee6000c1e1900 */
[----:B------:R-:W-:Y:S01]  /*09e0*/  @!P0 IMAD.WIDE R8, R19, 0x4, R8 ;  /* 0x0000000413088825 */ /* 0x000fe200078e0208 */
[----:B------:R-:W3:Y:S04]  /*09f0*/  @P1 LDG.E R2, desc[UR18][R2.64+0x4] ;  /* 0x0000041202021981 */ /* 0x000ee8000c1e1900 */
[----:B------:R-:W4:Y:S04]  /*0a00*/  @!P0 LDG.E R7, desc[UR18][R6.64] ;  /* 0x0000001206078981 */ /* 0x000f28000c1e1900 */
[----:B------:R-:W4:Y:S01]  /*0a10*/  @!P0 LDG.E R8, desc[UR18][R8.64] ;  /* 0x0000001208088981 */ /* 0x000f22000c1e1900 */
[----:B--2---:R-:W-:-:S04]  /*0a20*/  @P1 IMAD R11, R11, R4, R12 ;  /* 0x000000040b0b1224 */ /* 0x004fc800078e020c */
[----:B---3--:R-:W-:-:S04]  /*0a30*/  @P1 IMAD R12, R2, R14, R11 ;  /* 0x0000000e020c1224 */ /* 0x008fc800078e020b */
[----:B----4-:R-:W-:-:S07]  /*0a40*/  @!P0 IMAD R12, R7, R8, R12 ;  /* 0x00000008070c8224 */ /* 0x010fce00078e020c */
.L_x_2:
[----:B------:R-:W1:Y:S01]  /*0a50*/  LDC.64 R2, c[0x0][0x390] ;  /* 0x0000e400ff027b82 */ /* 0x000e620000000a00 */
[----:B------:R-:W-:-:S05]  /*0a60*/  IADD3 R13, PT, PT, R0, R13, RZ ;  /* 0x0000000d000d7210 */ /* 0x000fca0007ffe0ff */
[----:B-1----:R-:W-:-:S05]  /*0a70*/  IMAD.WIDE R2, R13, 0x4, R2 ;  /* 0x000000040d027825 */ /* 0x002fca00078e0202 */
[----:B0-----:R-:W-:Y:S01]  /*0a80*/  STG.E desc[UR18][R2.64], R12 ;  /* 0x0000000c02007986 */ /* 0x001fe2000c101912 */
[----:B------:R-:W-:Y:S05]  /*0a90*/  EXIT ;  /* 0x000000000000794d */ /* 0x000fea0003800000 */
.L_x_4:
[----:B------:R-:W-:-:S00]  /*0aa0*/  BRA `(.L_x_4) ;  /* 0xfffffffc00fc7947 */ /* 0x000fc0000383ffff */
[----:B------:R-:W-:-:S00]  /*0ab0*/  NOP ;  /* 0x0000000000007918 */ /* 0x000fc00000000000 */
        /* <DEDUP_REMOVED lines=12> */
.L_x_6:


//--------------------- .text._Z10stencil_2dPiS_  --------------------------
	.section	.text._Z10stencil_2dPiS_,"ax",@progbits
	.align	128
        .global         _Z10stencil_2dPiS_
        .type           _Z10stencil_2dPiS_,@function
        .size           _Z10stencil_2dPiS_,(.L_x_7 - _Z10stencil_2dPiS_)
        .other          _Z10stencil_2dPiS_,@"STO_CUDA_ENTRY STV_DEFAULT"
_Z10stencil_2dPiS_:
.text._Z10stencil_2dPiS_:
[----:B------:R-:W-:Y:S01]  /*0000*/  LDC R1, c[0x0][0x37c] ;  /* 0x0000df00ff017b82 */ /* 0x000fe20000000800 */
[----:B------:R-:W0:Y:S07]  /*0010*/  S2R R6, SR_TID.Y ;  /* 0x0000000000067919 */ /* 0x000e2e0000002200 */
[----:B------:R-:W0:Y:S01]  /*0020*/  LDC R3, c[0x0][0x364] ;  /* 0x0000d900ff037b82 */ /* 0x000e220000000800 */
[----:B------:R-:W1:Y:S01]  /*0030*/  LDCU.64 UR4, c[0x0][0x358] ;  /* 0x00006b00ff0477ac */ /* 0x000e620008000a00 */
[----:B------:R-:W2:Y:S06]  /*0040*/  S2R R11, SR_TID.X ;  /* 0x00000000000b7919 */ /* 0x000eac0000002100 */
[----:B------:R-:W0:Y:S08]  /*0050*/  S2UR UR6, SR_CTAID.Y ;  /* 0x00000000000679c3 */ /* 0x000e300000002600 */
[----:B------:R-:W2:Y:S08]  /*0060*/  S2UR UR7, SR_CTAID.X ;  /* 0x00000000000779c3 */ /* 0x000eb00000002500 */
[----:B------:R-:W2:Y:S08]  /*0070*/  LDC R0, c[0x0][0x360] ;  /* 0x0000d800ff007b82 */ /* 0x000eb00000000800 */
[----:B------:R-:W3:Y:S01]  /*0080*/  LDC.64 R4, c[0x0][0x380] ;  /* 0x0000e000ff047b82 */ /* 0x000ee20000000a00 */
[----:B0-----:R-:W-:-:S07]  /*0090*/  IMAD R6, R3, UR6, R6 ;  /* 0x0000000603067c24 */ /* 0x001fce000f8e0206 */
[----:B------:R-:W0:Y:S01]  /*00a0*/  LDC.64 R2, c[0x0][0x388] ;  /* 0x0000e200ff027b82 */ /* 0x000e220000000a00 */
[----:B--2---:R-:W-:-:S05]  /*00b0*/  IMAD R11, R0, UR7, R11 ;  /* 0x00000007000b7c24 */ /* 0x004fca000f8e020b */
[----:B------:R-:W-:-:S05]  /*00c0*/  LEA R7, R6, R11, 0x9 ;  /* 0x0000000b06077211 */ /* 0x000fca00078e48ff */
[----:B---3--:R-:W-:-:S05]  /*00d0*/  IMAD.WIDE R8, R7, 0x4, R4 ;  /* 0x0000000407087825 */ /* 0x008fca00078e0204 */
[----:B-1----:R-:W2:Y:S01]  /*00e0*/  LDG.E R0, desc[UR4][R8.64] ;  /* 0x0000000408007981 */ /* 0x002ea2000c1e1900 */
[----:B------:R-:W-:-:S04]  /*00f0*/  ISETP.GE.AND P0, PT, R11, 0x3, PT ;  /* 0x000000030b00780c */ /* 0x000fc80003f06270 */
[----:B------:R-:W-:-:S04]  /*0100*/  ISETP.LT.U32.OR P0, PT, R6, 0x3, !P0 ;  /* 0x000000030600780c */ /* 0x000fc80004701470 */
[----:B------:R-:W-:-:S04]  /*0110*/  ISETP.GT.U32.OR P0, PT, R6, 0x1fc, P0 ;  /* 0x000001fc0600780c */ /* 0x000fc80000704470 */
[----:B------:R-:W-:Y:S01]  /*0120*/  ISETP.GT.OR P0, PT, R11, 0x1fc, P0 ;  /* 0x000001fc0b00780c */ /* 0x000fe20000704670 */
[----:B0-----:R-:W-:-:S05]  /*0130*/  IMAD.WIDE R10, R7, 0x4, R2 ;  /* 0x00000004070a7825 */ /* 0x001fca00078e0202 */
[----:B--2---:R0:W-:Y:S07]  /*0140*/  STG.E desc[UR4][R10.64], R0 ;  /* 0x000000000a007986 */ /* 0x0041ee000c101904 */
[----:B------:R-:W-:Y:S05]  /*0150*/  @P0 EXIT ;  /* 0x000000000000094d */ /* 0x000fea0003800000 */
[----:B------:R-:W-:Y:S01]  /*0160*/  BAR.SYNC.DEFER_BLOCKING 0x0 ;  /* 0x0000000000007b1d */ /* 0x000fe20000010000 */
[C---:B0-----:R-:W-:Y:S01]  /*0170*/  IADD3 R11, PT, PT, R7.reuse, -0x600, RZ ;  /* 0xfffffa00070b7810 */ /* 0x041fe20007ffe0ff */
[C---:B------:R-:W-:Y:S01]  /*0180*/  VIADD R23, R7.reuse, 0xfffffc00 ;  /* 0xfffffc0007177836 */ /* 0x040fe20000000000 */
[----:B------:R-:W-:-:S03]  /*0190*/  IADD3 R21, PT, PT, R7, -0x200, RZ ;  /* 0xfffffe0007157810 */ /* 0x000fc60007ffe0ff */
[----:B------:R-:W-:-:S04]  /*01a0*/  IMAD.WIDE.U32 R10, R11, 0x4, R4 ;  /* 0x000000040b0a7825 */ /* 0x000fc800078e0004 */
[--C-:B------:R-:W-:Y:S01]  /*01b0*/  IMAD.WIDE.U32 R22, R23, 0x4, R4.reuse ;  /* 0x0000000417167825 */ /* 0x100fe200078e0004 */
[----:B------:R0:W2:Y:S03]  /*01c0*/  LDG.E R15, desc[UR4][R10.64] ;  /* 0x000000040a0f7981 */ /* 0x0000a6000c1e1900 */
[----:B------:R-:W-:Y:S01]  /*01d0*/  VIADD R19, R7, 0x200 ;  /* 0x0000020007137836 */ /* 0x000fe20000000000 */
[----:B------:R-:W2:Y:S01]  /*01e0*/  LDG.E R6, desc[UR4][R8.64+-0xc] ;  /* 0xfffff40408067981 */ /* 0x000ea2000c1e1900 */
[----:B------:R-:W-:Y:S01]  /*01f0*/  IMAD.WIDE.U32 R20, R21, 0x4, R4 ;  /* 0x0000000415147825 */ /* 0x000fe200078e0004 */
[----:B------:R-:W-:Y:S06]  /*0200*/  BAR.SYNC.DEFER_BLOCKING 0x0 ;  /* 0x0000000000007b1d */ /* 0x000fec0000010000 */
[----:B------:R-:W3:Y:S04]  /*0210*/  LDG.E R17, desc[UR4][R22.64] ;  /* 0x0000000416117981 */ /* 0x000ee8000c1e1900 */
[----:B------:R-:W3:Y:S01]  /*0220*/  LDG.E R14, desc[UR4][R8.64+-0x8] ;  /* 0xfffff804080e7981 */ /* 0x000ee2000c1e1900 */
[----:B------:R-:W-:Y:S06]  /*0230*/  BAR.SYNC.DEFER_BLOCKING 0x0 ;  /* 0x0000000000007b1d */ /* 0x000fec0000010000 */
[----:B------:R-:W4:Y:S01]  /*0240*/  LDG.E R16, desc[UR4][R8.64+-0x4] ;  /* 0xfffffc0408107981 */ /* 0x000f22000c1e1900 */
[----:B------:R-:W-:-:S03]  /*0250*/  IADD3 R13, PT, PT, R7, 0x400, RZ ;  /* 0x00000400070d7810 */ /* 0x000fc60007ffe0ff */
[----:B------:R-:W4:Y:S01]  /*0260*/  LDG.E R21, desc[UR4][R20.64] ;  /* 0x0000000414157981 */ /* 0x000f22000c1e1900 */
[--C-:B------:R-:W-:Y:S01]  /*0270*/  IMAD.WIDE.U32 R18, R19, 0x4, R4.reuse ;  /* 0x0000000413127825 */ /* 0x100fe200078e0004 */
[C---:B------:R-:W-:Y:S01]  /*0280*/  IADD3 R25, PT, PT, R7.reuse, 0x600, RZ ;  /* 0x0000060007197810 */ /* 0x040fe20007ffe0ff */
[----:B------:R-:W-:Y:S02]  /*0290*/  BAR.SYNC.DEFER_BLOCKING 0x0 ;  /* 0x0000000000007b1d */ /* 0x000fe40000010000 */
[----:B0-----:R-:W-:-:S04]  /*02a0*/  IMAD.WIDE.U32 R10, R7, 0x4, R4 ;  /* 0x00000004070a7825 */ /* 0x001fc800078e0004 */
[--C-:B------:R-:W-:Y:S02]  /*02b0*/  IMAD.WIDE.U32 R12, R13, 0x4, R4.reuse ;  /* 0x000000040d0c7825 */ /* 0x100fe400078e0004 */
[----:B------:R-:W-:Y:S06]  /*02c0*/  BAR.SYNC.DEFER_BLOCKING 0x0 ;  /* 0x0000000000007b1d */ /* 0x000fec0000010000 */
[----:B------:R-:W5:Y:S04]  /*02d0*/  LDG.E R19, desc[UR4][R18.64] ;  /* 0x0000000412137981 */ /* 0x000f68000c1e1900 */
[----:B------:R-:W5:Y:S01]  /*02e0*/  LDG.E R22, desc[UR4][R10.64+0x4] ;  /* 0x000004040a167981 */ /* 0x000f62000c1e1900 */
[----:B------:R-:W-:Y:S01]  /*02f0*/  IMAD.WIDE.U32 R4, R25, 0x4, R4 ;  /* 0x0000000419047825 */ /* 0x000fe200078e0004 */
[----:B------:R-:W-:Y:S06]  /*0300*/  BAR.SYNC.DEFER_BLOCKING 0x0 ;  /* 0x0000000000007b1d */ /* 0x000fec0000010000 */
[----:B------:R-:W5:Y:S04]  /*0310*/  LDG.E R13, desc[UR4][R12.64] ;  /* 0x000000040c0d7981 */ /* 0x000f68000c1e1900 */
[----:B------:R-:W5:Y:S01]  /*0320*/  LDG.E R8, desc[UR4][R10.64+0x8] ;  /* 0x000008040a087981 */ /* 0x000f62000c1e1900 */
[----:B------:R-:W-:Y:S06]  /*0330*/  BAR.SYNC.DEFER_BLOCKING 0x0 ;  /* 0x0000000000007b1d */ /* 0x000fec0000010000 */
[----:B------:R-:W5:Y:S04]  /*0340*/  LDG.E R5, desc[UR4][R4.64] ;  /* 0x0000000404057981 */ /* 0x000f68000c1e1900 */
[----:B------:R-:W5:Y:S01]  /*0350*/  LDG.E R9, desc[UR4][R10.64+0xc] ;  /* 0x00000c040a097981 */ /* 0x000f62000c1e1900 */
[----:B------:R-:W-:Y:S01]  /*0360*/  IMAD.WIDE.U32 R2, R7, 0x4, R2 ;  /* 0x0000000407027825 */ /* 0x000fe200078e0002 */
[----:B--2---:R-:W-:-:S04]  /*0370*/  IADD3 R6, PT, PT, R6, R15, R0 ;  /* 0x0000000f06067210 */ /* 0x004fc80007ffe000 */
[----:B---3--:R-:W-:-:S04]  /*0380*/  IADD3 R6, PT, PT, R14, R17, R6 ;  /* 0x000000110e067210 */ /* 0x008fc80007ffe006 */
[----:B----4-:R-:W-:-:S04]  /*0390*/  IADD3 R6, PT, PT, R16, R21, R6 ;  /* 0x0000001510067210 */ /* 0x010fc80007ffe006 */
[----:B-----5:R-:W-:-:S04]  /*03a0*/  IADD3 R6, PT, PT, R22, R19, R6 ;  /* 0x0000001316067210 */ /* 0x020fc80007ffe006 */
[----:B------:R-:W-:-:S04]  /*03b0*/  IADD3 R6, PT, PT, R8, R13, R6 ;  /* 0x0000000d08067210 */ /* 0x000fc80007ffe006 */
[----:B------:R-:W-:-:S05]  /*03c0*/  IADD3 R9, PT, PT, R9, R5, R6 ;  /* 0x0000000509097210 */ /* 0x000fca0007ffe006 */
[----:B------:R-:W-:Y:S01]  /*03d0*/  STG.E desc[UR4][R2.64], R9 ;  /* 0x0000000902007986 */ /* 0x000fe2000c101904 */
[----:B------:R-:W-:Y:S05]  /*03e0*/  EXIT ;  /* 0x000000000000794d */ /* 0x000fea0003800000 */
.L_x_5:
        /* <DEDUP_REMOVED lines=9> */
.L_x_7:


//--------------------- .nv.shared.reserved.0     --------------------------
	.section	.nv.shared.reserved.0,"aw",@nobits
	.weak		__nv_reservedSMEM_offset_0_alias
	.size		__nv_reservedSMEM_offset_0_alias, 0, 64
	.other		__nv_reservedSMEM_offset_0_alias,@"STO_CUDA_RESERVED_SHARED STV_DEFAULT"
__nv_reservedSMEM_offset_0_alias:
	.zero		0
	.zero		64


//--------------------- .nv.constant0._Z14matrix_mul_gpuPKiS0_Pii --------------------------
	.section	.nv.constant0._Z14matrix_mul_gpuPKiS0_Pii,"a",@progbits
	.sectionflags	@""
	.align	4
.nv.constant0._Z14matrix_mul_gpuPKiS0_Pii:
	.zero		924


//--------------------- .nv.constant0._Z10stencil_2dPiS_ --------------------------
	.section	.nv.constant0._Z10stencil_2dPiS_,"a",@progbits
	.sectionflags	@""
	.align	4
.nv.constant0._Z10stencil_2dPiS_:
	.zero		912


//--------------------- SYMBOLS --------------------------

	.type		.nv.reservedSmem.offset0,@object
	.size		.nv.reservedSmem.offset0,0x4
